def gluon_mma(
    a_ptr,
    b_ptr,
    c_ptr,
    M: gl.constexpr,
    N: gl.constexpr,
    K: gl.constexpr,
    BLK_A: gl.constexpr,
    BLK_B: gl.constexpr,
    SHARED_A: gl.constexpr,
    SHARED_B: gl.constexpr,
    ACC_LAYOUT: gl.constexpr,
    TMEM_LAYOUT: gl.constexpr,
    USE_TCGEN05: gl.constexpr,
    IS_ASYNC: gl.constexpr,
):
    offs_m = gl.arange(0, M, layout=gl.SliceLayout(1, BLK_A))
    offs_ka = gl.arange(0, K, layout=gl.SliceLayout(0, BLK_A))
    offs_kb = gl.arange(0, K, layout=gl.SliceLayout(1, BLK_B))
    offs_n = gl.arange(0, N, layout=gl.SliceLayout(0, BLK_B))
    a = gl.load(a_ptr + offs_m[:, None] * K + offs_ka[None, :])
    b = gl.load(b_ptr + offs_kb[:, None] * N + offs_n[None, :])
    a_smem = gl.allocate_shared_memory(a.dtype, [M, K], SHARED_A, a)
    b_smem = gl.allocate_shared_memory(b.dtype, [K, N], SHARED_B, b)

    if USE_TCGEN05:
        fence_async_shared()
        bar = gl.allocate_shared_memory(gl.int64, [1], mbarrier.MBarrierLayout())
        mbarrier.init(bar, count=1)
        acc_tmem = allocate_tensor_memory(gl.float32, [M, N], TMEM_LAYOUT)
        tcgen05_mma(a_smem, b_smem, acc_tmem, use_acc=False)
        tcgen05_commit(bar)
        mbarrier.wait(bar, phase=0)
        mbarrier.invalidate(bar)
        acc = acc_tmem.load(ACC_LAYOUT)
    else:
        acc = gl.zeros([M, N], dtype=gl.float32, layout=ACC_LAYOUT)
        acc = hopper.warpgroup_mma(a_smem, b_smem, acc, is_async=IS_ASYNC)
        if IS_ASYNC:
            acc = hopper.warpgroup_mma_wait(num_outstanding=0, deps=[acc])

    out_layout: gl.constexpr = gl.BlockedLayout(
        [1, 1], [1, 32], [gl.num_warps(), 1], [1, 0]
    )
    acc = gl.convert_layout(acc, out_layout)
    offs_cm = gl.arange(0, M, layout=gl.SliceLayout(1, out_layout))
    offs_cn = gl.arange(0, N, layout=gl.SliceLayout(0, out_layout))
    gl.store(c_ptr + offs_cm[:, None] * N + offs_cn[None, :], acc)

# config = {"BLOCK_K": 64, "BLOCK_M": 64, "BLOCK_N": 64, "arch": "sm_90", "dtype": "fp16", "is_async": 0, "num_warps": 8}
# arch = sm_90


// ===== COMPILED SASS (sm_90a) =====

	.target	sm_90a

	.elftype	@"ET_EXEC"


//--------------------- .note.nv.tkinfo           --------------------------
	.section	.note.nv.tkinfo,"",@"SHT_NOTE"
	.sectionflags	@"SHF_NOTE_NV_TKINFO"
	.tkinfo
        /*0018*/ 	.word	0x00000002
        /*0030*/ 	.string	""
        /*0030*/ 	.string	"ptxas"
        /*0030*/ 	.string	"Cuda compilation tools, release 13.0, V13.0.88"
        /*0030*/ 	.string	"Build cuda_13.0.r13.0/compiler.36424714_0"
        /*0030*/ 	.string	"-v  -suppress-debug-info  -lineinfo  -arch sm_90a "



//--------------------- .note.nv.cuinfo           --------------------------
	.section	.note.nv.cuinfo,"",@"SHT_NOTE"
	.sectionflags	@"SHF_NOTE_NV_CUINFO"
        /*0018*/ 	.short	0x0002
        /*001a*/ 	.short	0x005a
        /*001c*/ 	.short	0x0082
	.zero		2


//--------------------- .nv.info                  --------------------------
	.section	.nv.info,"",@"SHT_CUDA_INFO"
	.align	4


	//----- nvinfo : EIATTR_REGCOUNT
	.align		4
        /*0000*/ 	.byte	0x04, 0x2f
        /*0002*/ 	.short	(.L_1 - .L_0)
	.align		4
.L_0:
        /*0004*/ 	.word	index@(gluon_mma)
        /*0008*/ 	.word	0x0000003f


	//----- nvinfo : EIATTR_FRAME_SIZE
	.align		4
.L_1:
        /*000c*/ 	.byte	0x04, 0x11
        /*000e*/ 	.short	(.L_3 - .L_2)
	.align		4
.L_2:
        /*0010*/ 	.word	index@(gluon_mma)
        /*0014*/ 	.word	0x00000000


	//----- nvinfo : EIATTR_MIN_STACK_SIZE
	.align		4
.L_3:
        /*0018*/ 	.byte	0x04, 0x12
        /*001a*/ 	.short	(.L_5 - .L_4)
	.align		4
.L_4:
        /*001c*/ 	.word	index@(gluon_mma)
        /*0020*/ 	.word	0x00000000
.L_5:


//--------------------- .nv.compat                --------------------------
	.section	.nv.compat,"",@"SHT_CUDA_COMPAT_INFO"
	.align	4
        /*0000*/ 	.byte	0x02, 0x09, 0x01, 0x00, 0x02, 0x02, 0x04, 0x00, 0x02, 0x05, 0x05, 0x00, 0x03, 0x07, 0x01, 0x01
        /*0010*/ 	.byte	0x02, 0x03, 0x00, 0x00, 0x02, 0x06, 0x01, 0x00, 0x04, 0x0b, 0x08, 0x00, 0x00, 0x00, 0x00, 0x00
        /*0020*/ 	.byte	0x00, 0x00, 0x00, 0x00


//--------------------- .nv.info.gluon_mma        --------------------------
	.section	.nv.info.gluon_mma,"",@"SHT_CUDA_INFO"
	.sectionflags	@""
	.align	4


	//----- nvinfo : EIATTR_CUDA_API_VERSION
	.align		4
        /*0000*/ 	.byte	0x04, 0x37
        /*0002*/ 	.short	(.L_7 - .L_6)
.L_6:
        /*0004*/ 	.word	0x00000082


	//----- nvinfo : EIATTR_KPARAM_INFO
	.align		4
.L_7:
        /*0008*/ 	.byte	0x04, 0x17
        /*000a*/ 	.short	(.L_9 - .L_8)
.L_8:
        /*000c*/ 	.word	0x00000000
        /*0010*/ 	.short	0x0004
        /*0012*/ 	.short	0x0020
        /*0014*/ 	.byte	0x00, 0xf4, 0x21, 0x00


	//----- nvinfo : EIATTR_KPARAM_INFO
	.align		4
.L_9:
        /*0018*/ 	.byte	0x04, 0x17
        /*001a*/ 	.short	(.L_11 - .L_10)
.L_10:
        /*001c*/ 	.word	0x00000000
        /*0020*/ 	.short	0x0003
        /*0022*/ 	.short	0x0018
        /*0024*/ 	.byte	0x00, 0xf4, 0x21, 0x00


	//----- nvinfo : EIATTR_KPARAM_INFO
	.align		4
.L_11:
        /*0028*/ 	.byte	0x04, 0x17
        /*002a*/ 	.short	(.L_13 - .L_12)
.L_12:
        /*002c*/ 	.word	0x00000000
        /*0030*/ 	.short	0x0002
        /*0032*/ 	.short	0x0010
        /*0034*/ 	.byte	0x00, 0xf4, 0x21, 0x00


	//----- nvinfo : EIATTR_KPARAM_INFO
	.align		4
.L_13:
        /*0038*/ 	.byte	0x04, 0x17
        /*003a*/ 	.short	(.L_15 - .L_14)
.L_14:
        /*003c*/ 	.word	0x00000000
        /*0040*/ 	.short	0x0001
        /*0042*/ 	.short	0x0008
        /*0044*/ 	.byte	0x00, 0xf4, 0x21, 0x00


	//----- nvinfo : EIATTR_KPARAM_INFO
	.align		4
.L_15:
        /*0048*/ 	.byte	0x04, 0x17
        /*004a*/ 	.short	(.L_17 - .L_16)
.L_16:
        /*004c*/ 	.word	0x00000000
        /*0050*/ 	.short	0x0000
        /*0052*/ 	.short	0x0000
        /*0054*/ 	.byte	0x00, 0xf4, 0x21, 0x00


	//----- nvinfo : EIATTR_SPARSE_MMA_MASK
	.align		4
.L_17:
        /*0058*/ 	.byte	0x03, 0x50
        /*005a*/ 	.short	0x0000


	//----- nvinfo : EIATTR_MAXREG_COUNT
	.align		4
        /*005c*/ 	.byte	0x03, 0x1b
        /*005e*/ 	.short	0x00ff


	//----- nvinfo : EIATTR_NUM_BARRIERS
	.align		4
        /*0060*/ 	.byte	0x02, 0x4c
        /*0062*/ 	.byte	0x01
	.zero		1


	//----- nvinfo : EIATTR_MERCURY_ISA_VERSION
	.align		4
        /*0064*/ 	.byte	0x03, 0x5f
        /*0066*/ 	.short	0x0101


	//----- nvinfo : EIATTR_EXIT_INSTR_OFFSETS
	.align		4
        /*0068*/ 	.byte	0x04, 0x1c
        /*006a*/ 	.short	(.L_19 - .L_18)


	//   ....[0]....
.L_18:
        /*006c*/ 	.word	0x00000cb0


	//----- nvinfo : EIATTR_REQNTID
	.align		4
.L_19:
        /*0070*/ 	.byte	0x04, 0x10
        /*0072*/ 	.short	(.L_21 - .L_20)
.L_20:
        /*0074*/ 	.word	0x00000100
        /*0078*/ 	.word	0x00000001
        /*007c*/ 	.word	0x00000001


	//----- nvinfo : EIATTR_CBANK_PARAM_SIZE
	.align		4
.L_21:
        /*0080*/ 	.byte	0x03, 0x19
        /*0082*/ 	.short	0x0028


	//----- nvinfo : EIATTR_PARAM_CBANK
	.align		4
        /*0084*/ 	.byte	0x04, 0x0a
        /*0086*/ 	.short	(.L_23 - .L_22)
	.align		4
.L_22:
        /*0088*/ 	.word	index@(.nv.constant0.gluon_mma)
        /*008c*/ 	.short	0x0210
        /*008e*/ 	.short	0x0028


	//----- nvinfo : EIATTR_SW_WAR
	.align		4
.L_23:
        /*0090*/ 	.byte	0x04, 0x36
        /*0092*/ 	.short	(.L_25 - .L_24)
.L_24:
        /*0094*/ 	.word	0x00000008
.L_25:


//--------------------- .nv.callgraph             --------------------------
	.section	.nv.callgraph,"",@"SHT_CUDA_CALLGRAPH"
	.align	4
	.sectionentsize	8
	.align		4
        /*0000*/ 	.word	0x00000000
	.align		4
        /*0004*/ 	.word	0xffffffff
	.align		4
        /*0008*/ 	.word	0x00000000
	.align		4
        /*000c*/ 	.word	0xfffffffe
	.align		4
        /*0010*/ 	.word	0x00000000
	.align		4
        /*0014*/ 	.word	0xfffffffd
	.align		4
        /*0018*/ 	.word	0x00000000
	.align		4
        /*001c*/ 	.word	0xfffffffc


//--------------------- .text.gluon_mma           --------------------------
	.section	.text.gluon_mma,"ax",@progbits
	.align	128
        .global         gluon_mma
        .type           gluon_mma,@function
        .size           gluon_mma,(.L_x_1 - gluon_mma)
        .other          gluon_mma,@"STO_CUDA_ENTRY STV_DEFAULT"
gluon_mma:
.text.gluon_mma:
[----:B------:R-:W-:Y:S01]  /*0000*/  LDC R1, c[0x0][0x28] ;  /* 0x00000a00ff017b82 */ /* 0x000fe20000000800 */
[----:B------:R-:W0:Y:S07]  /*0010*/  S2R R5, SR_TID.X ;  /* 0x0000000000057919 */ /* 0x000e2e0000002100 */
[----:B------:R-:W1:Y:S01]  /*0020*/  LDC.64 R8, c[0x0][0x210] ;  /* 0x00008400ff087b82 */ /* 0x000e620000000a00 */
[----:B------:R-:W-:-:S07]  /*0030*/  ULDC.64 UR16, c[0x0][0x208] ;  /* 0x0000820000107ab9 */ /* 0x000fce0000000a00 */
[----:B------:R-:W2:Y:S01]  /*0040*/  LDC.64 R16, c[0x0][0x218] ;  /* 0x00008600ff107b82 */ /* 0x000ea20000000a00 */
[C---:B0-----:R-:W-:Y:S01]  /*0050*/  LOP3.LUT R3, R5.reuse, 0xe0, RZ, 0xc0, !PT ;  /* 0x000000e005037812 */ /* 0x041fe200078ec0ff */
[C---:B------:R-:W-:Y:S01]  /*0060*/  IMAD.SHL.U32 R4, R5.reuse, 0x2, RZ ;  /* 0x0000000205047824 */ /* 0x040fe200078e00ff */
[----:B------:R-:W-:-:S03]  /*0070*/  LOP3.LUT R56, R5, 0x1f, RZ, 0xc0, !PT ;  /* 0x0000001f05387812 */ /* 0x000fc600078ec0ff */
[----:B------:R-:W-:Y:S01]  /*0080*/  IMAD.SHL.U32 R0, R3, 0x2, RZ ;  /* 0x0000000203007824 */ /* 0x000fe200078e00ff */
[----:B------:R-:W-:-:S03]  /*0090*/  LOP3.LUT R2, R4, 0x1c0, RZ, 0xc0, !PT ;  /* 0x000001c004027812 */ /* 0x000fc600078ec0ff */
[----:B-1----:R-:W-:-:S04]  /*00a0*/  IMAD.WIDE.U32 R6, R0, 0x2, R8 ;  /* 0x0000000200067825 */ /* 0x002fc800078e0008 */
[----:B------:R-:W-:-:S04]  /*00b0*/  IMAD.WIDE.U32 R8, R2, 0x2, R8 ;  /* 0x0000000202087825 */ /* 0x000fc800078e0008 */
[----:B--2---:R-:W-:-:S04]  /*00c0*/  IMAD.WIDE.U32 R14, R0, 0x2, R16 ;  /* 0x00000002000e7825 */ /* 0x004fc800078e0010 */
[----:B------:R-:W-:-:S04]  /*00d0*/  IMAD.WIDE.U32 R16, R2, 0x2, R16 ;  /* 0x0000000202107825 */ /* 0x000fc800078e0010 */
[----:B------:R-:W-:-:S04]  /*00e0*/  IMAD.WIDE.U32 R10, R56, 0x2, R6 ;  /* 0x00000002380a7825 */ /* 0x000fc800078e0006 */
[C---:B------:R-:W-:Y:S01]  /*00f0*/  IMAD.WIDE.U32 R12, R56.reuse, 0x2, R8 ;  /* 0x00000002380c7825 */ /* 0x040fe200078e0008 */
[----:B------:R-:W2:Y:S03]  /*0100*/  LDG.E.U16 R18, desc[UR16][R10.64+0x400] ;  /* 0x000400100a127981 */ /* 0x000ea6000c1e1500 */
[C---:B------:R-:W-:Y:S01]  /*0110*/  IMAD.WIDE.U32 R6, R56.reuse, 0x2, R14 ;  /* 0x0000000238067825 */ /* 0x040fe200078e000e */
[----:B------:R-:W3:Y:S03]  /*0120*/  LDG.E.U16 R20, desc[UR16][R10.64+0x800] ;  /* 0x000800100a147981 */ /* 0x000ee6000c1e1500 */
[----:B------:R-:W-:Y:S01]  /*0130*/  IMAD.WIDE.U32 R8, R56, 0x2, R16 ;  /* 0x0000000238087825 */ /* 0x000fe200078e0010 */
[----:B------:R-:W4:Y:S04]  /*0140*/  LDG.E.U16 R14, desc[UR16][R10.64] ;  /* 0x000000100a0e7981 */ /* 0x000f28000c1e1500 */
[----:B------:R-:W5:Y:S04]  /*0150*/  LDG.E.U16 R22, desc[UR16][R10.64+0xc00] ;  /* 0x000c00100a167981 */ /* 0x000f68000c1e1500 */
        /* <DEDUP_REMOVED lines=20> */
[----:B------:R0:W5:Y:S04]  /*02a0*/  LDG.E.U16 R8, desc[UR16][R8.64+0x1c40] ;  /* 0x001c401008087981 */ /* 0x000168000c1e1500 */
[----:B------:R-:W5:Y:S04]  /*02b0*/  LDG.E.U16 R10, desc[UR16][R6.64+0x40] ;  /* 0x00004010060a7981 */ /* 0x000f68000c1e1500 */
[----:B------:R-:W5:Y:S04]  /*02c0*/  LDG.E.U16 R11, desc[UR16][R6.64+0x440] ;  /* 0x00044010060b7981 */ /* 0x000f68000c1e1500 */
[----:B------:R-:W5:Y:S04]  /*02d0*/  LDG.E.U16 R13, desc[UR16][R6.64+0x840] ;  /* 0x00084010060d7981 */ /* 0x000f68000c1e1500 */
[----:B------:R-:W5:Y:S04]  /*02e0*/  LDG.E.U16 R57, desc[UR16][R6.64+0xc40] ;  /* 0x000c401006397981 */ /* 0x000f68000c1e1500 */
[----:B------:R-:W5:Y:S04]  /*02f0*/  LDG.E.U16 R58, desc[UR16][R6.64+0x1040] ;  /* 0x00104010063a7981 */ /* 0x000f68000c1e1500 */
[----:B------:R-:W5:Y:S04]  /*0300*/  LDG.E.U16 R59, desc[UR16][R6.64+0x1440] ;  /* 0x00144010063b7981 */ /* 0x000f68000c1e1500 */
[----:B------:R1:W5:Y:S01]  /*0310*/  LDG.E.U16 R60, desc[UR16][R6.64+0x1840] ;  /* 0x00184010063c7981 */ /* 0x000362000c1e1500 */
[----:B------:R-:W1:Y:S01]  /*0320*/  S2UR UR8, SR_CgaCtaId ;  /* 0x00000000000879c3 */ /* 0x000e620000008800 */
[----:B------:R-:W-:Y:S01]  /*0330*/  LEA R38, R3, R56, 0x1 ;  /* 0x0000003803267211 */ /* 0x000fe200078e08ff */
[----:B------:R-:W-:Y:S01]  /*0340*/  UMOV UR4, 0x400 ;  /* 0x0000040000047882 */ /* 0x000fe20000000000 */
[----:B0-----:R-:W-:-:S03]  /*0350*/  SHF.R.U32.HI R9, RZ, 0x1, R3 ;  /* 0x00000001ff097819 */ /* 0x001fc60000011603 */
[----:B------:R-:W-:-:S05]  /*0360*/  IMAD.SHL.U32 R38, R38, 0x2, RZ ;  /* 0x0000000226267824 */ /* 0x000fca00078e00ff */
[----:B------:R-:W-:-:S04]  /*0370*/  LOP3.LUT R9, R38, R9, RZ, 0x3c, !PT ;  /* 0x0000000926097212 */ /* 0x000fc800078e3cff */
[----:B-1----:R-:W-:Y:S01]  /*0380*/  LOP3.LUT R6, R9, 0x40, RZ, 0x3c, !PT ;  /* 0x0000004009067812 */ /* 0x002fe200078e3cff */
[----:B------:R-:W-:-:S04]  /*0390*/  ULEA UR8, UR8, UR4, 0x18 ;  /* 0x0000000408087291 */ /* 0x000fc8000f8ec03f */
[----:B------:R-:W-:Y:S02]  /*03a0*/  UIADD3 UR4, UR8, 0x2000, URZ ;  /* 0x0000200008047890 */ /* 0x000fe4000fffe03f */
[----:B------:R-:W-:Y:S02]  /*03b0*/  USHF.R.U32.HI UR5, URZ, 0x4, UR8 ;  /* 0x000000043f057899 */ /* 0x000fe40008011608 */
[----:B------:R-:W-:Y:S02]  /*03c0*/  USHF.R.U32.HI UR6, URZ, 0x4, UR4 ;  /* 0x000000043f067899 */ /* 0x000fe40008011604 */
[----:B------:R-:W-:Y:S02]  /*03d0*/  USGXT.U32 UR4, UR5, 0xe ;  /* 0x0000000e0504789a */ /* 0x000fe40008000000 */
[----:B------:R-:W-:Y:S01]  /*03e0*/  USGXT.U32 UR6, UR6, 0xe ;  /* 0x0000000e0606789a */ /* 0x000fe20008000000 */
[----:B------:R-:W-:Y:S01]  /*03f0*/  UMOV UR5, 0x40000040 ;  /* 0x4000004000057882 */ /* 0x000fe20000000000 */
[----:B------:R-:W-:-:S02]  /*0400*/  UMOV UR7, 0x40000040 ;  /* 0x4000004000077882 */ /* 0x000fc40000000000 */
[----:B------:R-:W-:Y:S01]  /*0410*/  UIADD3 UR9, UP1, UR6, 0x80, URZ ;  /* 0x0000008006097890 */ /* 0x000fe2000ff3e03f */
[----:B--2---:R-:W-:Y:S04]  /*0420*/  STS.U16 [R9+UR8+0x400], R18 ;  /* 0x0004001209007988 */ /* 0x004fe80008000408 */
[----:B---3--:R-:W-:Y:S04]  /*0430*/  STS.U16 [R9+UR8+0x800], R20 ;  /* 0x0008001409007988 */ /* 0x008fe80008000408 */
[----:B----4-:R-:W-:Y:S04]  /*0440*/  STS.U16 [R9+UR8], R14 ;  /* 0x0000000e09007988 */ /* 0x010fe80008000408 */
[----:B-----5:R-:W-:Y:S04]  /*0450*/  STS.U16 [R9+UR8+0xc00], R22 ;  /* 0x000c001609007988 */ /* 0x020fe80008000408 */
[----:B------:R-:W-:Y:S04]  /*0460*/  STS.U16 [R9+UR8+0x1000], R24 ;  /* 0x0010001809007988 */ /* 0x000fe80008000408 */
[----:B------:R-:W-:Y:S04]  /*0470*/  STS.U16 [R9+UR8+0x1400], R26 ;  /* 0x0014001a09007988 */ /* 0x000fe80008000408 */
[----:B------:R-:W-:Y:S04]  /*0480*/  STS.U16 [R9+UR8+0x1800], R28 ;  /* 0x0018001c09007988 */ /* 0x000fe80008000408 */
[----:B------:R-:W-:Y:S04]  /*0490*/  STS.U16 [R9+UR8+0x1c00], R30 ;  /* 0x001c001e09007988 */ /* 0x000fe80008000408 */
[----:B------:R-:W-:Y:S04]  /*04a0*/  STS.U16 [R6+UR8], R15 ;  /* 0x0000000f06007988 */ /* 0x000fe80008000408 */
[----:B------:R-:W-:Y:S04]  /*04b0*/  STS.U16 [R6+UR8+0x400], R19 ;  /* 0x0004001306007988 */ /* 0x000fe80008000408 */
        /* <DEDUP_REMOVED lines=13> */
[----:B------:R0:W-:Y:S04]  /*0590*/  STS.U16 [R9+UR8+0x3c00], R36 ;  /* 0x003c002409007988 */ /* 0x0001e80008000408 */
[----:B------:R-:W-:Y:S04]  /*05a0*/  STS.U16 [R6+UR8+0x3c00], R8 ;  /* 0x003c000806007988 */ /* 0x000fe80008000408 */
[----:B------:R-:W-:Y:S04]  /*05b0*/  STS.U16 [R6+UR8+0x2000], R10 ;  /* 0x0020000a06007988 */ /* 0x000fe80008000408 */
[----:B------:R-:W-:Y:S04]  /*05c0*/  STS.U16 [R6+UR8+0x2400], R11 ;  /* 0x0024000b06007988 */ /* 0x000fe80008000408 */
[----:B------:R-:W-:Y:S04]  /*05d0*/  STS.U16 [R6+UR8+0x2800], R13 ;  /* 0x0028000d06007988 */ /* 0x000fe80008000408 */
[----:B------:R-:W-:Y:S04]  /*05e0*/  STS.U16 [R6+UR8+0x2c00], R57 ;  /* 0x002c003906007988 */ /* 0x000fe80008000408 */
[----:B------:R-:W-:Y:S04]  /*05f0*/  STS.U16 [R6+UR8+0x3000], R58 ;  /* 0x0030003a06007988 */ /* 0x000fe80008000408 */
[----:B------:R-:W-:Y:S04]  /*0600*/  STS.U16 [R6+UR8+0x3400], R59 ;  /* 0x0034003b06007988 */ /* 0x000fe80008000408 */
[----:B------:R1:W-:Y:S01]  /*0610*/  STS.U16 [R6+UR8+0x3800], R60 ;  /* 0x0038003c06007988 */ /* 0x0003e20008000408 */
[----:B------:R-:W-:Y:S06]  /*0620*/  BAR.SYNC.DEFER_BLOCKING 0x0 ;  /* 0x0000000000007b1d */ /* 0x000fec0000010000 */
[----:B0-----:R-:W-:-:S06]  /*0630*/  WARPGROUP.ARRIVE ;  /* 0x00000000000079c5 */ /* 0x001fcc0000000000 */
[----:B------:R-:W-:Y:S01]  /*0640*/  HGMMA.64x64x16.F32 R24, gdesc[UR4].tnspB, RZ, !UPT ;  /* 0x40e00000041879f0 */ /* 0x000fe2000c7008ff */
[----:B------:R-:W-:Y:S01]  /*0650*/  UIADD3 UR7, UP0, UR4, 0x2, URZ ;  /* 0x0000000204077890 */ /* 0x000fe2000ff1e03f */
[----:B------:R-:W-:Y:S02]  /*0660*/  UMOV UR5, URZ ;  /* 0x0000003f00057c82 */ /* 0x000fe40008000000 */
[----:B------:R-:W-:Y:S01]  /*0670*/  UMOV UR4, URZ ;  /* 0x0000003f00047c82 */ /* 0x000fe20008000000 */
[----:B------:R-:W-:Y:S02]  /*0680*/  UIADD3.X UR10, UR5, 0x40000040, URZ, UP1, !UPT ;  /* 0x40000040050a7890 */ /* 0x000fe40008ffe43f */
[----:B------:R-:W-:-:S03]  /*0690*/  UIADD3.X UR6, UR4, 0x40000040, URZ, UP0, !UPT ;  /* 0x4000004004067890 */ /* 0x000fc600087fe43f */
[----:B------:R-:W-:Y:S02]  /*06a0*/  UMOV UR4, UR7 ;  /* 0x0000000700047c82 */ /* 0x000fe40008000000 */
[----:B------:R-:W-:Y:S02]  /*06b0*/  UMOV UR7, UR10 ;  /* 0x0000000a00077c82 */ /* 0x000fe40008000000 */
[----:B------:R-:W-:Y:S01]  /*06c0*/  UMOV UR5, UR6 ;  /* 0x0000000600057c82 */ /* 0x000fe20008000000 */
[----:B------:R-:W-:Y:S02]  /*06d0*/  UMOV UR6, UR9 ;  /* 0x0000000900067c82 */ /* 0x000fe40008000000 */
[----:B------:R-:W-:Y:S01]  /*06e0*/  HGMMA.64x64x16.F32 R24, gdesc[UR4].tnspB, R24 ;  /* 0x40e00000041879f0 */ /* 0x000fe20008700818 */
[----:B------:R-:W-:Y:S02]  /*06f0*/  UIADD3.64 UR12, UR4, 0x2, URZ ;  /* 0x00000002040c7897 */ /* 0x000fe4000fffe03f */
[----:B------:R-:W-:-:S02]  /*0700*/  UIADD3.64 UR14, UR6, 0x80, URZ ;  /* 0x00000080060e7897 */ /* 0x000fc4000fffe03f */
[----:B------:R-:W-:Y:S02]  /*0710*/  UIADD3.64 UR4, UR4, 0x4, URZ ;  /* 0x0000000404047897 */ /* 0x000fe4000fffe03f */
[----:B------:R-:W-:-:S05]  /*0720*/  UIADD3.64 UR6, UR6, 0x100, URZ ;  /* 0x0000010006067897 */ /* 0x000fca000fffe03f */
[----:B------:R-:W-:Y:S01]  /*0730*/  HGMMA.64x64x16.F32 R24, gdesc[UR12].tnspB, R24 ;  /* 0x40e000000c1879f0 */ /* 0x000fe20008700818 */
[C---:B------:R-:W-:Y:S01]  /*0740*/  SHF.L.U32 R7, R5.reuse, 0x8, RZ ;  /* 0x0000000805077819 */ /* 0x040fe200000006ff */
[----:B-1----:R-:W-:Y:S02]  /*0750*/  IMAD.SHL.U32 R6, R5, 0x20, RZ ;  /* 0x0000002005067824 */ /* 0x002fe400078e00ff */
[----:B------:R-:W-:Y:S01]  /*0760*/  HGMMA.64x64x16.F32 R24, gdesc[UR4].tnspB, R24, gsb0 ;  /* 0x40e00000041879f0 */ /* 0x000fe20008000818 */
[----:B------:R-:W-:Y:S01]  /*0770*/  LOP3.LUT R8, R7, 0x1800, RZ, 0xc0, !PT ;  /* 0x0000180007087812 */ /* 0x000fe200078ec0ff */
[----:B------:R-:W-:Y:S01]  /*0780*/  IMAD.SHL.U32 R7, R5, 0x10, RZ ;  /* 0x0000001005077824 */ /* 0x000fe200078e00ff */
[----:B------:R-:W-:-:S04]  /*0790*/  LOP3.LUT R6, R6, 0x60, RZ, 0xc0, !PT ;  /* 0x0000006006067812 */ /* 0x000fc800078ec0ff */
[--C-:B------:R-:W-:Y:S02]  /*07a0*/  LOP3.LUT R6, R6, 0x780, R7.reuse, 0xf8, !PT ;  /* 0x0000078006067812 */ /* 0x100fe400078ef807 */
[----:B------:R-:W-:Y:S02]  /*07b0*/  LOP3.LUT R16, R8, 0x70, R7, 0xf8, !PT ;  /* 0x0000007008107812 */ /* 0x000fe400078ef807 */
[--C-:B------:R-:W-:Y:S02]  /*07c0*/  SHF.R.S32.HI R7, RZ, 0x5, R5.reuse ;  /* 0x00000005ff077819 */ /* 0x100fe40000011405 */
[----:B------:R-:W-:Y:S02]  /*07d0*/  SHF.R.S32.HI R57, RZ, 0x2, R5 ;  /* 0x00000002ff397819 */ /* 0x000fe40000011405 */
[----:B------:R-:W-:Y:S02]  /*07e0*/  SGXT R5, R7, 0x1 ;  /* 0x000000010705781a */ /* 0x000fe40000000200 */
[----:B------:R-:W-:-:S02]  /*07f0*/  SGXT R57, R57, 0x1 ;  /* 0x000000013939781a */ /* 0x000fc40000000200 */
[----:B------:R-:W-:Y:S02]  /*0800*/  LOP3.LUT R5, R5, 0x2010, RZ, 0xc0, !PT ;  /* 0x0000201005057812 */ /* 0x000fe400078ec0ff */
[----:B------:R-:W-:Y:S02]  /*0810*/  LOP3.LUT R57, R6, 0x2010, R57, 0xf8, !PT ;  /* 0x0000201006397812 */ /* 0x000fe400078ef839 */
[----:B------:R-:W-:Y:S01]  /*0820*/  LOP3.LUT R17, R5, 0x180, R4, 0xf8, !PT ;  /* 0x0000018005117812 */ /* 0x000fe200078ef804 */
[----:B------:R-:W-:Y:S02]  /*0830*/  WARPGROUP.DEPBAR.LE gsb0, 0x0 ;  /* 0x00008000000079c5 */ /* 0x000fe40000010000 */
[----:B------:R-:W-:Y:S01]  /*0840*/  IMAD.MOV.U32 R4, RZ, RZ, R24 ;  /* 0x000000ffff047224 */ /* 0x000fe200078e0018 */
[----:B------:R-:W-:Y:S01]  /*0850*/  MOV R5, R26 ;  /* 0x0000001a00057202 */ /* 0x000fe20000000f00 */
[----:B------:R-:W-:Y:S01]  /*0860*/  IMAD.MOV.U32 R6, RZ, RZ, R40 ;  /* 0x000000ffff067224 */ /* 0x000fe200078e0028 */
[----:B------:R-:W-:Y:S01]  /*0870*/  MOV R8, R28 ;  /* 0x0000001c00087202 */ /* 0x000fe20000000f00 */
[----:B------:R-:W-:Y:S01]  /*0880*/  IMAD.MOV.U32 R7, RZ, RZ, R42 ;  /* 0x000000ffff077224 */ /* 0x000fe200078e002a */
[----:B------:R-:W-:Y:S01]  /*0890*/  BAR.SYNC.DEFER_BLOCKING 0x0 ;  /* 0x0000000000007b1d */ /* 0x000fe20000010000 */
[----:B------:R-:W-:Y:S01]  /*08a0*/  IMAD.MOV.U32 R9, RZ, RZ, R30 ;  /* 0x000000ffff097224 */ /* 0x000fe200078e001e */
[----:B------:R-:W-:Y:S01]  /*08b0*/  MOV R11, R46 ;  /* 0x0000002e000b7202 */ /* 0x000fe20000000f00 */
[----:B------:R-:W-:Y:S01]  /*08c0*/  IMAD.MOV.U32 R10, RZ, RZ, R44 ;  /* 0x000000ffff0a7224 */ /* 0x000fe200078e002c */
[----:B------:R-:W-:Y:S01]  /*08d0*/  LOP3.LUT R24, R17, R16, RZ, 0x3c, !PT ;  /* 0x0000001011187212 */ /* 0x000fe200078e3cff */
[----:B------:R-:W-:Y:S01]  /*08e0*/  IMAD.MOV.U32 R12, RZ, RZ, R32 ;  /* 0x000000ffff0c7224 */ /* 0x000fe200078e0020 */
[----:B------:R-:W-:Y:S01]  /*08f0*/  MOV R14, R48 ;  /* 0x00000030000e7202 */ /* 0x000fe20000000f00 */
[----:B------:R-:W-:Y:S01]  /*0900*/  IMAD.MOV.U32 R13, RZ, RZ, R34 ;  /* 0x000000ffff0d7224 */ /* 0x000fe200078e0022 */
[----:B------:R-:W-:Y:S01]  /*0910*/  MOV R17, R38 ;  /* 0x0000002600117202 */ /* 0x000fe20000000f00 */
[----:B------:R-:W-:Y:S01]  /*0920*/  IMAD.MOV.U32 R15, RZ, RZ, R50 ;  /* 0x000000ffff0f7224 */ /* 0x000fe200078e0032 */
[----:B------:R-:W-:Y:S01]  /*0930*/  LOP3.LUT R26, R57, 0x10, RZ, 0x3c, !PT ;  /* 0x00000010391a7812 */ /* 0x000fe200078e3cff */
[----:B------:R-:W-:Y:S01]  /*0940*/  IMAD.MOV.U32 R16, RZ, RZ, R36 ;  /* 0x000000ffff107224 */ /* 0x000fe200078e0024 */
[----:B------:R-:W-:Y:S01]  /*0950*/  MOV R20, R25 ;  /* 0x0000001900147202 */ /* 0x000fe20000000f00 */
[----:B------:R-:W-:Y:S01]  /*0960*/  IMAD.MOV.U32 R18, RZ, RZ, R52 ;  /* 0x000000ffff127224 */ /* 0x000fe200078e0034 */
[----:B------:R-:W-:Y:S01]  /*0970*/  MOV R23, R43 ;  /* 0x0000002b00177202 */ /* 0x000fe20000000f00 */
[----:B------:R-:W-:-:S02]  /*0980*/  IMAD.MOV.U32 R19, RZ, RZ, R54 ;  /* 0x000000ffff137224 */ /* 0x000fc400078e0036 */
[----:B------:R-:W-:Y:S02]  /*0990*/  IMAD.MOV.U32 R21, RZ, RZ, R27 ;  /* 0x000000ffff157224 */ /* 0x000fe400078e001b */
[----:B------:R-:W-:Y:S02]  /*09a0*/  IMAD.MOV.U32 R22, RZ, RZ, R41 ;  /* 0x000000ffff167224 */ /* 0x000fe400078e0029 */
[----:B------:R-:W-:Y:S01]  /*09b0*/  IMAD.MOV.U32 R44, RZ, RZ, R37 ;  /* 0x000000ffff2c7224 */ /* 0x000fe200078e0025 */
[----:B------:R0:W-:Y:S01]  /*09c0*/  STS.128 [R57+UR8], R4 ;  /* 0x0000000439007988 */ /* 0x0001e20008000c08 */
[----:B------:R-:W-:-:S03]  /*09d0*/  IMAD.MOV.U32 R46, RZ, RZ, R53 ;  /* 0x000000ffff2e7224 */ /* 0x000fc600078e0035 */
[----:B------:R1:W-:Y:S04]  /*09e0*/  STS.128 [R57+UR8+0x800], R8 ;  /* 0x0008000839007988 */ /* 0x0003e80008000c08 */
[----:B------:R2:W-:Y:S01]  /*09f0*/  STS.128 [R57+UR8+0x1000], R12 ;  /* 0x0010000c39007988 */ /* 0x0005e20008000c08 */
[----:B0-----:R-:W-:Y:S01]  /*0a00*/  MOV R6, R45 ;  /* 0x0000002d00067202 */ /* 0x001fe20000000f00 */
[----:B------:R-:W-:Y:S01]  /*0a10*/  IMAD.MOV.U32 R7, RZ, RZ, R47 ;  /* 0x000000ffff077224 */ /* 0x000fe200078e002f */
[----:B------:R-:W-:Y:S01]  /*0a20*/  MOV R45, R39 ;  /* 0x00000027002d7202 */ /* 0x000fe20000000f00 */
[----:B------:R-:W-:Y:S01]  /*0a30*/  IMAD.MOV.U32 R4, RZ, RZ, R29 ;  /* 0x000000ffff047224 */ /* 0x000fe200078e001d */
[----:B-1----:R-:W-:Y:S01]  /*0a40*/  MOV R9, R35 ;  /* 0x0000002300097202 */ /* 0x002fe20000000f00 */
[----:B------:R-:W-:Y:S01]  /*0a50*/  IMAD.MOV.U32 R5, RZ, RZ, R31 ;  /* 0x000000ffff057224 */ /* 0x000fe200078e001f */
[----:B------:R-:W-:Y:S01]  /*0a60*/  MOV R11, R51 ;  /* 0x00000033000b7202 */ /* 0x000fe20000000f00 */
[----:B------:R-:W-:Y:S01]  /*0a70*/  IMAD.MOV.U32 R8, RZ, RZ, R33 ;  /* 0x000000ffff087224 */ /* 0x000fe200078e0021 */
[----:B------:R-:W-:Y:S01]  /*0a80*/  MOV R47, R55 ;  /* 0x00000037002f7202 */ /* 0x000fe20000000f00 */
[----:B------:R-:W-:Y:S01]  /*0a90*/  IMAD.MOV.U32 R10, RZ, RZ, R49 ;  /* 0x000000ffff0a7224 */ /* 0x000fe200078e0031 */
[----:B------:R-:W-:Y:S01]  /*0aa0*/  STS.128 [R57+UR8+0x1800], R16 ;  /* 0x0018001039007988 */ /* 0x000fe20008000c08 */
[----:B--2---:R-:W0:Y:S03]  /*0ab0*/  LDC.64 R14, c[0x0][0x220] ;  /* 0x00008800ff0e7b82 */ /* 0x004e260000000a00 */
[----:B------:R-:W-:Y:S04]  /*0ac0*/  STS.128 [R26+UR8], R20 ;  /* 0x000000141a007988 */ /* 0x000fe80008000c08 */
[----:B------:R1:W-:Y:S04]  /*0ad0*/  STS.128 [R26+UR8+0x800], R4 ;  /* 0x000800041a007988 */ /* 0x0003e80008000c08 */
[----:B------:R-:W-:Y:S04]  /*0ae0*/  STS.128 [R26+UR8+0x1000], R8 ;  /* 0x001000081a007988 */ /* 0x000fe80008000c08 */
[----:B------:R-:W-:Y:S01]  /*0af0*/  STS.128 [R26+UR8+0x1800], R44 ;  /* 0x0018002c1a007988 */ /* 0x000fe20008000c08 */
[----:B------:R-:W-:Y:S06]  /*0b00*/  BAR.SYNC.DEFER_BLOCKING 0x0 ;  /* 0x0000000000007b1d */ /* 0x000fec0000010000 */
[----:B------:R-:W2:Y:S04]  /*0b10*/  LDS.128 R28, [R24+UR8] ;  /* 0x00000008181c7984 */ /* 0x000ea80008000c00 */
[----:B------:R-:W3:Y:S04]  /*0b20*/  LDS.128 R32, [R24+UR8+0x200] ;  /* 0x0002000818207984 */ /* 0x000ee80008000c00 */
[----:B------:R-:W4:Y:S04]  /*0b30*/  LDS.128 R36, [R24+UR8+0x400] ;  /* 0x0004000818247984 */ /* 0x000f280008000c00 */
[----:B------:R-:W5:Y:S01]  /*0b40*/  LDS.128 R40, [R24+UR8+0x600] ;  /* 0x0006000818287984 */ /* 0x000f620008000c00 */
[----:B0-----:R-:W-:-:S04]  /*0b50*/  LEA R12, P0, R3, R14, 0x3 ;  /* 0x0000000e030c7211 */ /* 0x001fc800078018ff */
[----:B------:R-:W-:Y:S02]  /*0b60*/  LEA.HI.X R13, R0, R15, RZ, 0x2, P0 ;  /* 0x0000000f000d7211 */ /* 0x000fe400000f14ff */
[----:B-1----:R-:W-:-:S04]  /*0b70*/  LEA R4, P0, R2, R14, 0x2 ;  /* 0x0000000e02047211 */ /* 0x002fc800078010ff */
[----:B------:R-:W-:Y:S01]  /*0b80*/  LEA.HI.X R5, R2, R15, RZ, 0x2, P0 ;  /* 0x0000000f02057211 */ /* 0x000fe200000f14ff */
[----:B------:R-:W-:-:S04]  /*0b90*/  IMAD.WIDE.U32 R2, R56, 0x4, R12 ;  /* 0x0000000438027825 */ /* 0x000fc800078e000c */
[----:B------:R-:W-:Y:S01]  /*0ba0*/  IMAD.WIDE.U32 R56, R56, 0x4, R4 ;  /* 0x0000000438387825 */ /* 0x000fe200078e0004 */
[----:B--2---:R-:W-:Y:S04]  /*0bb0*/  STG.E desc[UR16][R2.64], R28 ;  /* 0x0000001c02007986 */ /* 0x004fe8000c101910 */
[----:B------:R-:W-:Y:S04]  /*0bc0*/  STG.E desc[UR16][R2.64+0x80], R30 ;  /* 0x0000801e02007986 */ /* 0x000fe8000c101910 */
[----:B------:R-:W-:Y:S04]  /*0bd0*/  STG.E desc[UR16][R2.64+0x800], R29 ;  /* 0x0008001d02007986 */ /* 0x000fe8000c101910 */
[----:B------:R-:W-:Y:S04]  /*0be0*/  STG.E desc[UR16][R2.64+0x880], R31 ;  /* 0x0008801f02007986 */ /* 0x000fe8000c101910 */
[----:B---3--:R-:W-:Y:S04]  /*0bf0*/  STG.E desc[UR16][R2.64+0x1000], R32 ;  /* 0x0010002002007986 */ /* 0x008fe8000c101910 */
[----:B------:R-:W-:Y:S04]  /*0c00*/  STG.E desc[UR16][R2.64+0x1080], R34 ;  /* 0x0010802202007986 */ /* 0x000fe8000c101910 */
[----:B------:R-:W-:Y:S04]  /*0c10*/  STG.E desc[UR16][R2.64+0x1800], R33 ;  /* 0x0018002102007986 */ /* 0x000fe8000c101910 */
[----:B------:R-:W-:Y:S04]  /*0c20*/  STG.E desc[UR16][R2.64+0x1880], R35 ;  /* 0x0018802302007986 */ /* 0x000fe8000c101910 */
[----:B----4-:R-:W-:Y:S04]  /*0c30*/  STG.E desc[UR16][R2.64+0x2000], R36 ;  /* 0x0020002402007986 */ /* 0x010fe8000c101910 */
[----:B------:R-:W-:Y:S04]  /*0c40*/  STG.E desc[UR16][R2.64+0x2080], R38 ;  /* 0x0020802602007986 */ /* 0x000fe8000c101910 */
[----:B------:R-:W-:Y:S04]  /*0c50*/  STG.E desc[UR16][R2.64+0x2800], R37 ;  /* 0x0028002502007986 */ /* 0x000fe8000c101910 */
[----:B------:R-:W-:Y:S04]  /*0c60*/  STG.E desc[UR16][R2.64+0x2880], R39 ;  /* 0x0028802702007986 */ /* 0x000fe8000c101910 */
[----:B-----5:R-:W-:Y:S04]  /*0c70*/  STG.E desc[UR16][R2.64+0x3000], R40 ;  /* 0x0030002802007986 */ /* 0x020fe8000c101910 */
[----:B------:R-:W-:Y:S04]  /*0c80*/  STG.E desc[UR16][R2.64+0x3080], R42 ;  /* 0x0030802a02007986 */ /* 0x000fe8000c101910 */
[----:B------:R-:W-:Y:S04]  /*0c90*/  STG.E desc[UR16][R2.64+0x3800], R41 ;  /* 0x0038002902007986 */ /* 0x000fe8000c101910 */
[----:B------:R-:W-:Y:S01]  /*0ca0*/  STG.E desc[UR16][R56.64+0x3880], R43 ;  /* 0x0038802b38007986 */ /* 0x000fe2000c101910 */
[----:B------:R-:W-:Y:S05]  /*0cb0*/  EXIT ;  /* 0x000000000000794d */ /* 0x000fea0003800000 */
.L_x_0:
[----:B------:R-:W-:-:S00]  /*0cc0*/  BRA `(.L_x_0) ;  /* 0xfffffffc00fc7947 */ /* 0x000fc0000383ffff */
[----:B------:R-:W-:-:S00]  /*0cd0*/  NOP ;  /* 0x0000000000007918 */ /* 0x000fc00000000000 */
        /* <DEDUP_REMOVED lines=10> */
.L_x_1:


//--------------------- .nv.shared.gluon_mma      --------------------------
	.section	.nv.shared.gluon_mma,"aw",@nobits
	.sectionflags	@""
	.align	16
	.zero		1024


//--------------------- .nv.shared.reserved.0     --------------------------
	.section	.nv.shared.reserved.0,"aw",@nobits
	.weak		__nv_reservedSMEM_offset_0_alias
	.size		__nv_reservedSMEM_offset_0_alias, 0, 0
	.other		__nv_reservedSMEM_offset_0_alias,@"STO_CUDA_RESERVED_SHARED STV_DEFAULT"
__nv_reservedSMEM_offset_0_alias:
	.zero		0


//--------------------- .nv.constant0.gluon_mma   --------------------------
	.section	.nv.constant0.gluon_mma,"a",@progbits
	.sectionflags	@""
	.align	4
.nv.constant0.gluon_mma:
	.zero		568


//--------------------- SYMBOLS --------------------------

	.type		.nv.reservedSmem.offset0,@object
	.size		.nv.reservedSmem.offset0,0x4
